	.headerflags	@"EF_CUDA_TEXMODE_UNIFIED EF_CUDA_64BIT_ADDRESS EF_CUDA_ACCELERATORS EF_CUDA_SM90 EF_CUDA_VIRTUAL_SM(EF_CUDA_SM90)"
	.elftype	@"ET_EXEC"


//--------------------- .nv.info                  --------------------------
	.section	.nv.info,"",@"SHT_CUDA_INFO"
	.align	4


	//----- nvinfo : EIATTR_REGCOUNT
	.align		4
        /*0000*/ 	.byte	0x04, 0x2f
        /*0002*/ 	.short	(.L_3 - .L_2)
	.align		4
.L_2:
        /*0004*/ 	.word	index@(triton_poi_fused_div_norm_0)
        /*0008*/ 	.word	0x0000000d


	//----- nvinfo : EIATTR_MIN_STACK_SIZE
	.align		4
.L_3:
        /*000c*/ 	.byte	0x04, 0x12
        /*000e*/ 	.short	(.L_5 - .L_4)
	.align		4
.L_4:
        /*0010*/ 	.word	index@(triton_poi_fused_div_norm_0)
        /*0014*/ 	.word	0x00000000


	//----- nvinfo : EIATTR_FRAME_SIZE
	.align		4
.L_5:
        /*0018*/ 	.byte	0x04, 0x11
        /*001a*/ 	.short	(.L_7 - .L_6)
	.align		4
.L_6:
        /*001c*/ 	.word	index@(triton_poi_fused_div_norm_0)
        /*0020*/ 	.word	0x00000000


	//----- nvinfo : EIATTR_MIN_STACK_SIZE
	.align		4
.L_7:
        /*0024*/ 	.byte	0x04, 0x12
        /*0026*/ 	.short	(.L_9 - .L_8)
	.align		4
.L_8:
        /*0028*/ 	.word	index@(triton_poi_fused_div_norm_0)
        /*002c*/ 	.word	0x00000000
.L_9:


//--------------------- .nv.info.triton_poi_fused_div_norm_0 --------------------------
	.section	.nv.info.triton_poi_fused_div_norm_0,"",@"SHT_CUDA_INFO"
	.sectionflags	@""
	.align	4


	//----- nvinfo : EIATTR_CUDA_API_VERSION
	.align		4
        /*0000*/ 	.byte	0x04, 0x37
        /*0002*/ 	.short	(.L_11 - .L_10)
.L_10:
        /*0004*/ 	.word	0x0000007c


	//----- nvinfo : EIATTR_KPARAM_INFO
	.align		4
.L_11:
        /*0008*/ 	.byte	0x04, 0x17
        /*000a*/ 	.short	(.L_13 - .L_12)
.L_12:
        /*000c*/ 	.word	0x00000000
        /*0010*/ 	.short	0x0002
        /*0012*/ 	.short	0x0010
        /*0014*/ 	.byte	0x00, 0xf4, 0x21, 0x00


	//----- nvinfo : EIATTR_KPARAM_INFO
	.align		4
.L_13:
        /*0018*/ 	.byte	0x04, 0x17
        /*001a*/ 	.short	(.L_15 - .L_14)
.L_14:
        /*001c*/ 	.word	0x00000000
        /*0020*/ 	.short	0x0001
        /*0022*/ 	.short	0x0008
        /*0024*/ 	.byte	0x00, 0xf4, 0x21, 0x00


	//----- nvinfo : EIATTR_KPARAM_INFO
	.align		4
.L_15:
        /*0028*/ 	.byte	0x04, 0x17
        /*002a*/ 	.short	(.L_17 - .L_16)
.L_16:
        /*002c*/ 	.word	0x00000000
        /*0030*/ 	.short	0x0000
        /*0032*/ 	.short	0x0000
        /*0034*/ 	.byte	0x00, 0xf4, 0x21, 0x00


	//----- nvinfo : EIATTR_SPARSE_MMA_MASK
	.align		4
.L_17:
        /*0038*/ 	.byte	0x03, 0x50
        /*003a*/ 	.short	0x0000


	//----- nvinfo : EIATTR_MAXREG_COUNT
	.align		4
        /*003c*/ 	.byte	0x03, 0x1b
        /*003e*/ 	.short	0x00ff


	//----- nvinfo : EIATTR_EXIT_INSTR_OFFSETS
	.align		4
        /*0040*/ 	.byte	0x04, 0x1c
        /*0042*/ 	.short	(.L_19 - .L_18)


	//   ....[0]....
.L_18:
        /*0044*/ 	.word	0x00000130


	//   ....[1]....
        /*0048*/ 	.word	0x000001b0


	//----- nvinfo : EIATTR_REQNTID
	.align		4
.L_19:
        /*004c*/ 	.byte	0x04, 0x10
        /*004e*/ 	.short	(.L_21 - .L_20)
.L_20:
        /*0050*/ 	.word	0x00000020
        /*0054*/ 	.word	0x00000001
        /*0058*/ 	.word	0x00000001


	//----- nvinfo : EIATTR_CBANK_PARAM_SIZE
	.align		4
.L_21:
        /*005c*/ 	.byte	0x03, 0x19
        /*005e*/ 	.short	0x0018


	//----- nvinfo : EIATTR_PARAM_CBANK
	.align		4
        /*0060*/ 	.byte	0x04, 0x0a
        /*0062*/ 	.short	(.L_23 - .L_22)
	.align		4
.L_22:
        /*0064*/ 	.word	index@(.nv.constant0.triton_poi_fused_div_norm_0)
        /*0068*/ 	.short	0x0210
        /*006a*/ 	.short	0x0018


	//----- nvinfo : EIATTR_SW_WAR
	.align		4
.L_23:
        /*006c*/ 	.byte	0x04, 0x36
        /*006e*/ 	.short	(.L_25 - .L_24)
.L_24:
        /*0070*/ 	.word	0x00000008
.L_25:


//--------------------- .nv.callgraph             --------------------------
	.section	.nv.callgraph,"",@"SHT_CUDA_CALLGRAPH"
	.align	4
	.sectionentsize	8
	.align		4
        /*0000*/ 	.word	0x00000000
	.align		4
        /*0004*/ 	.word	0xffffffff
	.align		4
        /*0008*/ 	.word	0x00000000
	.align		4
        /*000c*/ 	.word	0xfffffffe
	.align		4
        /*0010*/ 	.word	0x00000000
	.align		4
        /*0014*/ 	.word	0xfffffffd
	.align		4
        /*0018*/ 	.word	0x00000000
	.align		4
        /*001c*/ 	.word	0xfffffffc


//--------------------- .nv.constant4             --------------------------
	.section	.nv.constant4,"a",@progbits
	.align	8
	.align		8
.nv.constant4:
        /*0000*/ 	.dword	_$_str
	.align		8
        /*0008*/ 	.dword	_$_str_$_2


//--------------------- .text.triton_poi_fused_div_norm_0 --------------------------
	.section	.text.triton_poi_fused_div_norm_0,"ax",@progbits
	.align	128
        .global         triton_poi_fused_div_norm_0
        .type           triton_poi_fused_div_norm_0,@function
        .size           triton_poi_fused_div_norm_0,(.L_x_1 - triton_poi_fused_div_norm_0)
        .other          triton_poi_fused_div_norm_0,@"STO_CUDA_ENTRY STV_DEFAULT"
triton_poi_fused_div_norm_0:
.text.triton_poi_fused_div_norm_0:
[----:B------:R-:W0:Y:S08]  /*0000*/  LDC R1, c[0x0][0x28] ;  /* 0x00000a00ff017b82 */ /* 0x000e300000000800 */
[----:B------:R-:W1:Y:S01]  /*0010*/  LDC.64 R4, c[0x0][0x218] ;  /* 0x00008600ff047b82 */ /* 0x000e620000000a00 */
[----:B------:R-:W-:Y:S02]  /*0020*/  ULDC.64 UR4, c[0x0][0x208] ;  /* 0x0000820000047ab9 */ /* 0x000fe40000000a00 */
[----:B-1----:R-:W2:Y:S04]  /*0030*/  LDG.E R7, desc[UR4][R4.64+0x4] ;  /* 0x0000040404077981 */ /* 0x002ea8000c1e1900 */
[----:B------:R-:W3:Y:S04]  /*0040*/  LDG.E R6, desc[UR4][R4.64] ;  /* 0x0000000404067981 */ /* 0x000ee8000c1e1900 */
[----:B------:R-:W4:Y:S04]  /*0050*/  LDG.E R8, desc[UR4][R4.64+0x8] ;  /* 0x0000080404087981 */ /* 0x000f28000c1e1900 */
[----:B------:R-:W4:Y:S01]  /*0060*/  LDG.E R9, desc[UR4][R4.64+0xc] ;  /* 0x00000c0404097981 */ /* 0x000f22000c1e1900 */
[----:B------:R-:W1:Y:S03]  /*0070*/  LDC.64 R2, c[0x0][0x210] ;  /* 0x00008400ff027b82 */ /* 0x000e660000000a00 */
[----:B-1----:R1:W5:Y:S01]  /*0080*/  LDG.E R0, desc[UR4][R2.64] ;  /* 0x0000000402007981 */ /* 0x002362000c1e1900 */
[----:B------:R-:W1:Y:S02]  /*0090*/  S2R R10, SR_TID.X ;  /* 0x00000000000a7919 */ /* 0x000e640000002100 */
[----:B01----:R-:W-:Y:S01]  /*00a0*/  LOP3.LUT P2, RZ, R10, 0x1f, RZ, 0xc0, !PT ;  /* 0x0000001f0aff7812 */ /* 0x003fe2000784c0ff */
[----:B--2---:R-:W-:-:S04]  /*00b0*/  FMUL R7, R7, R7 ;  /* 0x0000000707077220 */ /* 0x004fc80000400000 */
[----:B---3--:R-:W-:-:S04]  /*00c0*/  FFMA R7, R6, R6, R7 ;  /* 0x0000000606077223 */ /* 0x008fc80000000007 */
[----:B----4-:R-:W-:-:S04]  /*00d0*/  FFMA R8, R8, R8, R7 ;  /* 0x0000000808087223 */ /* 0x010fc80000000007 */
[----:B------:R-:W-:-:S04]  /*00e0*/  FFMA R8, R9, R9, R8 ;  /* 0x0000000909087223 */ /* 0x000fc80000000008 */
[----:B------:R-:W0:Y:S02]  /*00f0*/  MUFU.SQRT R6, R8 ;  /* 0x0000000800067308 */ /* 0x000e240000002000 */
[C---:B0-----:R-:W-:Y:S02]  /*0100*/  FSETP.GT.AND P0, PT, R6.reuse, 8.50705917302346158658e+37, PT ;  /* 0x7e8000000600780b */ /* 0x041fe40003f04000 */
[----:B------:R-:W-:-:S11]  /*0110*/  FSETP.GEU.AND P1, PT, R6, 1.175494350822287508e-38, PT ;  /* 0x008000000600780b */ /* 0x000fd60003f2e000 */
[----:B------:R-:W-:Y:S01]  /*0120*/  @P0 FMUL R6, R6, 0.25 ;  /* 0x3e80000006060820 */ /* 0x000fe20000400000 */
[----:B------:R-:W-:Y:S06]  /*0130*/  @P2 EXIT ;  /* 0x000000000000294d */ /* 0x000fec0003800000 */
[----:B------:R-:W0:Y:S01]  /*0140*/  LDC.64 R2, c[0x0][0x220] ;  /* 0x00008800ff027b82 */ /* 0x000e220000000a00 */
[----:B------:R-:W-:Y:S01]  /*0150*/  @!P1 FMUL R6, R6, 16777216 ;  /* 0x4b80000006069820 */ /* 0x000fe20000400000 */
[----:B-----5:R-:W-:-:S03]  /*0160*/  @P0 FMUL R0, R0, 0.25 ;  /* 0x3e80000000000820 */ /* 0x020fc60000400000 */
[----:B------:R-:W1:Y:S01]  /*0170*/  MUFU.RCP R5, R6 ;  /* 0x0000000600057308 */ /* 0x000e620000001000 */
[----:B------:R-:W-:-:S04]  /*0180*/  @!P1 FMUL R0, R0, 16777216 ;  /* 0x4b80000000009820 */ /* 0x000fc80000400000 */
[----:B-1----:R-:W-:-:S05]  /*0190*/  FMUL R5, R5, R0 ;  /* 0x0000000005057220 */ /* 0x002fca0000400000 */
[----:B0-----:R-:W-:Y:S01]  /*01a0*/  STG.E desc[UR4][R2.64], R5 ;  /* 0x0000000502007986 */ /* 0x001fe2000c101904 */
[----:B------:R-:W-:Y:S05]  /*01b0*/  EXIT ;  /* 0x000000000000794d */ /* 0x000fea0003800000 */
.L_x_0:
[----:B------:R-:W-:-:S00]  /*01c0*/  BRA `(.L_x_0) ;  /* 0xfffffffc00fc7947 */ /* 0x000fc0000383ffff */
[----:B------:R-:W-:-:S00]  /*01d0*/  NOP ;  /* 0x0000000000007918 */ /* 0x000fc00000000000 */
        /* <DEDUP_REMOVED lines=10> */
.L_x_1:


//--------------------- .nv.global.init           --------------------------
	.section	.nv.global.init,"aw",@progbits
.nv.global.init:
	.type		_$_str,@object
	.size		_$_str,(_$_str_$_2 - _$_str)
_$_str:
        /*0000*/ 	.byte	0x5f, 0x5f, 0x43, 0x55, 0x44, 0x41, 0x5f, 0x46, 0x54, 0x5a, 0x00
	.type		_$_str_$_2,@object
	.size		_$_str_$_2,(.L_1 - _$_str_$_2)
_$_str_$_2:
        /*000b*/ 	.byte	0x5f, 0x5f, 0x43, 0x55, 0x44, 0x41, 0x5f, 0x50, 0x52, 0x45, 0x43, 0x5f, 0x53, 0x51, 0x52, 0x54
        /*001b*/ 	.byte	0x00
.L_1:


//--------------------- .nv.constant0.triton_poi_fused_div_norm_0 --------------------------
	.section	.nv.constant0.triton_poi_fused_div_norm_0,"a",@progbits
	.sectionflags	@""
	.align	4
.nv.constant0.triton_poi_fused_div_norm_0:
	.zero		552
